//
// Generated by NVIDIA NVVM Compiler
//
// Compiler Build ID: CL-36424714
// Cuda compilation tools, release 13.0, V13.0.88
// Based on NVVM 20.0.0
//

.version 9.0
.target sm_100
.address_size 64

	// .globl	_Z10testKernelPfS_S_xPx

.visible .entry _Z10testKernelPfS_S_xPx(
	.param .u64 .ptr .align 1 _Z10testKernelPfS_S_xPx_param_0,
	.param .u64 .ptr .align 1 _Z10testKernelPfS_S_xPx_param_1,
	.param .u64 .ptr .align 1 _Z10testKernelPfS_S_xPx_param_2,
	.param .u64 _Z10testKernelPfS_S_xPx_param_3,
	.param .u64 .ptr .align 1 _Z10testKernelPfS_S_xPx_param_4
)
{
	.reg .pred 	%p<6>;
	.reg .b32 	%r<5>;
	.reg .b32 	%f<16>;
	.reg .b64 	%rd<30>;
	.reg .b64 	%fd<21>;

	ld.param.u64 	%rd11, [_Z10testKernelPfS_S_xPx_param_0];
	ld.param.u64 	%rd12, [_Z10testKernelPfS_S_xPx_param_1];
	ld.param.u64 	%rd13, [_Z10testKernelPfS_S_xPx_param_2];
	ld.param.u64 	%rd14, [_Z10testKernelPfS_S_xPx_param_3];
	ld.param.u64 	%rd15, [_Z10testKernelPfS_S_xPx_param_4];
	mov.u32 	%r2, %tid.x;
	mov.u32 	%r3, %ctaid.x;
	mov.u32 	%r4, %ntid.x;
	mad.lo.s32 	%r1, %r3, %r4, %r2;
	// begin inline asm
	mov.u64 	%rd16, %clock64;
	// end inline asm
	setp.lt.s64 	%p1, %rd14, 1;
	@%p1 bra 	$L__BB0_6;
	cvta.to.global.u64 	%rd17, %rd11;
	cvta.to.global.u64 	%rd18, %rd12;
	cvta.to.global.u64 	%rd19, %rd13;
	mul.wide.s32 	%rd20, %r1, 4;
	add.s64 	%rd2, %rd17, %rd20;
	add.s64 	%rd3, %rd18, %rd20;
	add.s64 	%rd4, %rd19, %rd20;
	and.b64  	%rd29, %rd14, 3;
	setp.lt.u64 	%p2, %rd14, 4;
	@%p2 bra 	$L__BB0_4;
	and.b64  	%rd28, %rd14, 9223372036854775804;
$L__BB0_3:
	ld.global.f32 	%f1, [%rd2];
	cvt.f64.f32 	%fd1, %f1;
	ld.global.f32 	%f2, [%rd3];
	cvt.f64.f32 	%fd2, %f2;
	mul.f64 	%fd3, %fd2, 0d3FEFEF9DB22D0E56;
	fma.rn.f64 	%fd4, %fd1, 0d3FEFE76C8B439581, %fd3;
	cvt.rn.f32.f64 	%f3, %fd4;
	st.global.f32 	[%rd4], %f3;
	ld.global.f32 	%f4, [%rd2];
	cvt.f64.f32 	%fd5, %f4;
	ld.global.f32 	%f5, [%rd3];
	cvt.f64.f32 	%fd6, %f5;
	mul.f64 	%fd7, %fd6, 0d3FEFEF9DB22D0E56;
	fma.rn.f64 	%fd8, %fd5, 0d3FEFE76C8B439581, %fd7;
	cvt.rn.f32.f64 	%f6, %fd8;
	st.global.f32 	[%rd4], %f6;
	ld.global.f32 	%f7, [%rd2];
	cvt.f64.f32 	%fd9, %f7;
	ld.global.f32 	%f8, [%rd3];
	cvt.f64.f32 	%fd10, %f8;
	mul.f64 	%fd11, %fd10, 0d3FEFEF9DB22D0E56;
	fma.rn.f64 	%fd12, %fd9, 0d3FEFE76C8B439581, %fd11;
	cvt.rn.f32.f64 	%f9, %fd12;
	st.global.f32 	[%rd4], %f9;
	ld.global.f32 	%f10, [%rd2];
	cvt.f64.f32 	%fd13, %f10;
	ld.global.f32 	%f11, [%rd3];
	cvt.f64.f32 	%fd14, %f11;
	mul.f64 	%fd15, %fd14, 0d3FEFEF9DB22D0E56;
	fma.rn.f64 	%fd16, %fd13, 0d3FEFE76C8B439581, %fd15;
	cvt.rn.f32.f64 	%f12, %fd16;
	st.global.f32 	[%rd4], %f12;
	add.s64 	%rd28, %rd28, -4;
	setp.ne.s64 	%p3, %rd28, 0;
	@%p3 bra 	$L__BB0_3;
$L__BB0_4:
	setp.eq.s64 	%p4, %rd29, 0;
	@%p4 bra 	$L__BB0_6;
$L__BB0_5:
	.pragma "nounroll";
	ld.global.f32 	%f13, [%rd2];
	cvt.f64.f32 	%fd17, %f13;
	ld.global.f32 	%f14, [%rd3];
	cvt.f64.f32 	%fd18, %f14;
	mul.f64 	%fd19, %fd18, 0d3FEFEF9DB22D0E56;
	fma.rn.f64 	%fd20, %fd17, 0d3FEFE76C8B439581, %fd19;
	cvt.rn.f32.f64 	%f15, %fd20;
	st.global.f32 	[%rd4], %f15;
	add.s64 	%rd29, %rd29, -1;
	setp.ne.s64 	%p5, %rd29, 0;
	@%p5 bra 	$L__BB0_5;
$L__BB0_6:
	cvta.to.global.u64 	%rd22, %rd15;
	// begin inline asm
	mov.u64 	%rd21, %clock64;
	// end inline asm
	sub.s64 	%rd23, %rd21, %rd16;
	mul.wide.s32 	%rd24, %r1, 8;
	add.s64 	%rd25, %rd22, %rd24;
	ld.global.u64 	%rd26, [%rd25];
	add.s64 	%rd27, %rd23, %rd26;
	st.global.u64 	[%rd25], %rd27;
	ret;

}


// ===== COMPILED SASS (sm_100) =====

	.target	sm_100

	.elftype	@"ET_EXEC"


//--------------------- .note.nv.tkinfo           --------------------------
	.section	.note.nv.tkinfo,"",@"SHT_NOTE"
	.sectionflags	@"SHF_NOTE_NV_TKINFO"
	.tkinfo
        /*0018*/ 	.word	0x00000002
        /*0030*/ 	.string	""
        /*0030*/ 	.string	"ptxas"
        /*0030*/ 	.string	"Cuda compilation tools, release 13.0, V13.0.88"
        /*0030*/ 	.string	"Build cuda_13.0.r13.0/compiler.36424714_0"
        /*0030*/ 	.string	"-arch sm_100 -m 64 "



//--------------------- .note.nv.cuinfo           --------------------------
	.section	.note.nv.cuinfo,"",@"SHT_NOTE"
	.sectionflags	@"SHF_NOTE_NV_CUINFO"
        /*0018*/ 	.short	0x0002
        /*001a*/ 	.short	0x0064
        /*001c*/ 	.short	0x0082
	.zero		2


//--------------------- .nv.info                  --------------------------
	.section	.nv.info,"",@"SHT_CUDA_INFO"
	.align	4


	//----- nvinfo : EIATTR_REGCOUNT
	.align		4
        /*0000*/ 	.byte	0x04, 0x2f
        /*0002*/ 	.short	(.L_1 - .L_0)
	.align		4
.L_0:
        /*0004*/ 	.word	index@(_Z10testKernelPfS_S_xPx)
        /*0008*/ 	.word	0x00000016


	//----- nvinfo : EIATTR_FRAME_SIZE
	.align		4
.L_1:
        /*000c*/ 	.byte	0x04, 0x11
        /*000e*/ 	.short	(.L_3 - .L_2)
	.align		4
.L_2:
        /*0010*/ 	.word	index@(_Z10testKernelPfS_S_xPx)
        /*0014*/ 	.word	0x00000000


	//----- nvinfo : EIATTR_MIN_STACK_SIZE
	.align		4
.L_3:
        /*0018*/ 	.byte	0x04, 0x12
        /*001a*/ 	.short	(.L_5 - .L_4)
	.align		4
.L_4:
        /*001c*/ 	.word	index@(_Z10testKernelPfS_S_xPx)
        /*0020*/ 	.word	0x00000000
.L_5:


//--------------------- .nv.compat                --------------------------
	.section	.nv.compat,"",@"SHT_CUDA_COMPAT_INFO"
	.align	4
        /*0000*/ 	.byte	0x02, 0x09, 0x00, 0x00, 0x02, 0x02, 0x01, 0x00, 0x02, 0x05, 0x05, 0x00, 0x03, 0x07, 0x01, 0x01
        /*0010*/ 	.byte	0x02, 0x03, 0x00, 0x00, 0x02, 0x06, 0x01, 0x00, 0x04, 0x0b, 0x08, 0x00, 0x01, 0x00, 0x00, 0x00
        /*0020*/ 	.byte	0x00, 0x00, 0x00, 0x00


//--------------------- .nv.info._Z10testKernelPfS_S_xPx --------------------------
	.section	.nv.info._Z10testKernelPfS_S_xPx,"",@"SHT_CUDA_INFO"
	.sectionflags	@""
	.align	4


	//----- nvinfo : EIATTR_CUDA_API_VERSION
	.align		4
        /*0000*/ 	.byte	0x04, 0x37
        /*0002*/ 	.short	(.L_7 - .L_6)
.L_6:
        /*0004*/ 	.word	0x00000082


	//----- nvinfo : EIATTR_KPARAM_INFO
	.align		4
.L_7:
        /*0008*/ 	.byte	0x04, 0x17
        /*000a*/ 	.short	(.L_9 - .L_8)
.L_8:
        /*000c*/ 	.word	0x00000000
        /*0010*/ 	.short	0x0004
        /*0012*/ 	.short	0x0020
        /*0014*/ 	.byte	0x00, 0xf5, 0x21, 0x00


	//----- nvinfo : EIATTR_KPARAM_INFO
	.align		4
.L_9:
        /*0018*/ 	.byte	0x04, 0x17
        /*001a*/ 	.short	(.L_11 - .L_10)
.L_10:
        /*001c*/ 	.word	0x00000000
        /*0020*/ 	.short	0x0003
        /*0022*/ 	.short	0x0018
        /*0024*/ 	.byte	0x00, 0xf0, 0x21, 0x00


	//----- nvinfo : EIATTR_KPARAM_INFO
	.align		4
.L_11:
        /*0028*/ 	.byte	0x04, 0x17
        /*002a*/ 	.short	(.L_13 - .L_12)
.L_12:
        /*002c*/ 	.word	0x00000000
        /*0030*/ 	.short	0x0002
        /*0032*/ 	.short	0x0010
        /*0034*/ 	.byte	0x00, 0xf5, 0x21, 0x00


	//----- nvinfo : EIATTR_KPARAM_INFO
	.align		4
.L_13:
        /*0038*/ 	.byte	0x04, 0x17
        /*003a*/ 	.short	(.L_15 - .L_14)
.L_14:
        /*003c*/ 	.word	0x00000000
        /*0040*/ 	.short	0x0001
        /*0042*/ 	.short	0x0008
        /*0044*/ 	.byte	0x00, 0xf5, 0x21, 0x00


	//----- nvinfo : EIATTR_KPARAM_INFO
	.align		4
.L_15:
        /*0048*/ 	.byte	0x04, 0x17
        /*004a*/ 	.short	(.L_17 - .L_16)
.L_16:
        /*004c*/ 	.word	0x00000000
        /*0050*/ 	.short	0x0000
        /*0052*/ 	.short	0x0000
        /*0054*/ 	.byte	0x00, 0xf5, 0x21, 0x00


	//----- nvinfo : EIATTR_SPARSE_MMA_MASK
	.align		4
.L_17:
        /*0058*/ 	.byte	0x03, 0x50
        /*005a*/ 	.short	0x0000


	//----- nvinfo : EIATTR_MAXREG_COUNT
	.align		4
        /*005c*/ 	.byte	0x03, 0x1b
        /*005e*/ 	.short	0x00ff


	//----- nvinfo : EIATTR_MERCURY_ISA_VERSION
	.align		4
        /*0060*/ 	.byte	0x03, 0x5f
        /*0062*/ 	.short	0x0101


	//----- nvinfo : EIATTR_VRC_CTA_INIT_COUNT
	.align		4
        /*0064*/ 	.byte	0x02, 0x4a
	.zero		1
	.zero		1


	//----- nvinfo : EIATTR_EXIT_INSTR_OFFSETS
	.align		4
        /*0068*/ 	.byte	0x04, 0x1c
        /*006a*/ 	.short	(.L_19 - .L_18)


	//   ....[0]....
.L_18:
        /*006c*/ 	.word	0x000013a0


	//----- nvinfo : EIATTR_CBANK_PARAM_SIZE
	.align		4
.L_19:
        /*0070*/ 	.byte	0x03, 0x19
        /*0072*/ 	.short	0x0028


	//----- nvinfo : EIATTR_PARAM_CBANK
	.align		4
        /*0074*/ 	.byte	0x04, 0x0a
        /*0076*/ 	.short	(.L_21 - .L_20)
	.align		4
.L_20:
        /*0078*/ 	.word	index@(.nv.constant0._Z10testKernelPfS_S_xPx)
        /*007c*/ 	.short	0x0380
        /*007e*/ 	.short	0x0028


	//----- nvinfo : EIATTR_SW_WAR
	.align		4
.L_21:
        /*0080*/ 	.byte	0x04, 0x36
        /*0082*/ 	.short	(.L_23 - .L_22)
.L_22:
        /*0084*/ 	.word	0x00000008
.L_23:


//--------------------- .nv.callgraph             --------------------------
	.section	.nv.callgraph,"",@"SHT_CUDA_CALLGRAPH"
	.align	4
	.sectionentsize	8
	.align		4
        /*0000*/ 	.word	0x00000000
	.align		4
        /*0004*/ 	.word	0xffffffff
	.align		4
        /*0008*/ 	.word	0x00000000
	.align		4
        /*000c*/ 	.word	0xfffffffe
	.align		4
        /*0010*/ 	.word	0x00000000
	.align		4
        /*0014*/ 	.word	0xfffffffd
	.align		4
        /*0018*/ 	.word	0x00000000
	.align		4
        /*001c*/ 	.word	0xfffffffc


//--------------------- .text._Z10testKernelPfS_S_xPx --------------------------
	.section	.text._Z10testKernelPfS_S_xPx,"ax",@progbits
	.align	128
        .global         _Z10testKernelPfS_S_xPx
        .type           _Z10testKernelPfS_S_xPx,@function
        .size           _Z10testKernelPfS_S_xPx,(.L_x_8 - _Z10testKernelPfS_S_xPx)
        .other          _Z10testKernelPfS_S_xPx,@"STO_CUDA_ENTRY STV_DEFAULT"
_Z10testKernelPfS_S_xPx:
.text._Z10testKernelPfS_S_xPx:
[----:B------:R-:W-:Y:S01]  /*0000*/  LDC R1, c[0x0][0x37c] ;  /* 0x0000df00ff017b82 */ /* 0x000fe20000000800 */
[----:B------:R-:W0:Y:S07]  /*0010*/  S2R R0, SR_TID.X ;  /* 0x0000000000007919 */ /* 0x000e2e0000002100 */
[----:B------:R-:W0:Y:S01]  /*0020*/  S2UR UR4, SR_CTAID.X ;  /* 0x00000000000479c3 */ /* 0x000e220000002500 */
[----:B------:R-:W1:Y:S07]  /*0030*/  LDCU.64 UR8, c[0x0][0x358] ;  /* 0x00006b00ff0877ac */ /* 0x000e6e0008000a00 */
[----:B------:R-:W0:Y:S02]  /*0040*/  LDC R3, c[0x0][0x360] ;  /* 0x0000d800ff037b82 */ /* 0x000e240000000800 */
[----:B0-----:R-:W-:Y:S01]  /*0050*/  IMAD R0, R3, UR4, R0 ;  /* 0x0000000403007c24 */ /* 0x001fe2000f8e0200 */
[----:B------:R-:W-:Y:S01]  /*0060*/  CS2R R2, SR_CLOCKLO ;  /* 0x0000000000027805 */ /* 0x000fe20000015000 */
[----:B------:R-:W0:Y:S02]  /*0070*/  LDCU.64 UR6, c[0x0][0x398] ;  /* 0x00007300ff0677ac */ /* 0x000e240008000a00 */
[----:B0-----:R-:W-:-:S04]  /*0080*/  UISETP.GE.U32.AND UP0, UPT, UR6, 0x1, UPT ;  /* 0x000000010600788c */ /* 0x001fc8000bf06070 */
[----:B------:R-:W-:-:S09]  /*0090*/  UISETP.GE.AND.EX UP0, UPT, UR7, URZ, UPT, UP0 ;  /* 0x000000ff0700728c */ /* 0x000fd2000bf06300 */
[----:B-1----:R-:W-:Y:S05]  /*00a0*/  BRA.U !UP0, `(.L_x_0) ;  /* 0x0000001108a07547 */ /* 0x002fea000b800000 */
[----:B------:R-:W0:Y:S01]  /*00b0*/  LDC.64 R4, c[0x0][0x380] ;  /* 0x0000e000ff047b82 */ /* 0x000e220000000a00 */
[----:B------:R-:W-:Y:S02]  /*00c0*/  UISETP.GE.U32.AND UP0, UPT, UR6, 0x4, UPT ;  /* 0x000000040600788c */ /* 0x000fe4000bf06070 */
[----:B------:R-:W-:Y:S02]  /*00d0*/  ULOP3.LUT UR10, UR6, 0x3, URZ, 0xc0, !UPT ;  /* 0x00000003060a7892 */ /* 0x000fe4000f8ec0ff */
[----:B------:R-:W-:Y:S01]  /*00e0*/  UISETP.GE.U32.AND.EX UP0, UPT, UR7, URZ, UPT, UP0 ;  /* 0x000000ff0700728c */ /* 0x000fe2000bf06100 */
[----:B------:R-:W-:Y:S02]  /*00f0*/  UMOV UR4, URZ ;  /* 0x000000ff00047c82 */ /* 0x000fe40008000000 */
[----:B------:R-:W1:Y:S08]  /*0100*/  LDC.64 R6, c[0x0][0x388] ;  /* 0x0000e200ff067b82 */ /* 0x000e700000000a00 */
[----:B------:R-:W2:Y:S01]  /*0110*/  LDC.64 R8, c[0x0][0x390] ;  /* 0x0000e400ff087b82 */ /* 0x000ea20000000a00 */
[----:B0-----:R-:W-:-:S04]  /*0120*/  IMAD.WIDE R4, R0, 0x4, R4 ;  /* 0x0000000400047825 */ /* 0x001fc800078e0204 */
[----:B-1----:R-:W-:-:S04]  /*0130*/  IMAD.WIDE R6, R0, 0x4, R6 ;  /* 0x0000000400067825 */ /* 0x002fc800078e0206 */
[----:B--2---:R-:W-:Y:S01]  /*0140*/  IMAD.WIDE R8, R0, 0x4, R8 ;  /* 0x0000000400087825 */ /* 0x004fe200078e0208 */
[----:B------:R-:W-:Y:S06]  /*0150*/  BRA.U !UP0, `(.L_x_1) ;  /* 0x0000001108247547 */ /* 0x000fec000b800000 */
[----:B------:R-:W-:Y:S02]  /*0160*/  ULOP3.LUT UR5, UR6, 0xfffffffc, URZ, 0xc0, !UPT ;  /* 0xfffffffc06057892 */ /* 0x000fe4000f8ec0ff */
[----:B------:R-:W-:Y:S02]  /*0170*/  ULOP3.LUT UR6, UR7, 0x7fffffff, URZ, 0xc0, !UPT ;  /* 0x7fffffff07067892 */ /* 0x000fe4000f8ec0ff */
[----:B------:R-:W-:-:S04]  /*0180*/  UISETP.GT.U32.AND UP0, UPT, UR5, URZ, UPT ;  /* 0x000000ff0500728c */ /* 0x000fc8000bf04070 */
[----:B------:R-:W-:-:S09]  /*0190*/  UISETP.GT.AND.EX UP0, UPT, UR6, URZ, UPT, UP0 ;  /* 0x000000ff0600728c */ /* 0x000fd2000bf04300 */
[----:B------:R-:W-:Y:S05]  /*01a0*/  BRA.U !UP0, `(.L_x_2) ;  /* 0x0000000d086c7547 */ /* 0x000fea000b800000 */
[----:B------:R-:W-:Y:S02]  /*01b0*/  UISETP.GT.U32.AND UP1, UPT, UR5, 0xc, UPT ;  /* 0x0000000c0500788c */ /* 0x000fe4000bf24070 */
[----:B------:R-:W-:Y:S02]  /*01c0*/  UPLOP3.LUT UP0, UPT, UPT, UPT, UPT, 0x80, 0x8 ;  /* 0x000000000008789c */ /* 0x000fe40003f0f070 */
[----:B------:R-:W-:-:S09]  /*01d0*/  UISETP.GT.AND.EX UP1, UPT, UR6, URZ, UPT, UP1 ;  /* 0x000000ff0600728c */ /* 0x000fd2000bf24310 */
[----:B------:R-:W-:Y:S05]  /*01e0*/  BRA.U !UP1, `(.L_x_3) ;  /* 0x0000000909287547 */ /* 0x000fea000b800000 */
[----:B------:R-:W-:-:S11]  /*01f0*/  UPLOP3.LUT UP0, UPT, UPT, UPT, UPT, 0x40, 0x4 ;  /* 0x000000000004789c */ /* 0x000fd60003f0e870 */
.L_x_4:
[----:B------:R-:W2:Y:S04]  /*0200*/  LDG.E R17, desc[UR8][R6.64] ;  /* 0x0000000806117981 */ /* 0x000ea8000c1e1900 */
[----:B------:R-:W3:Y:S01]  /*0210*/  LDG.E R16, desc[UR8][R4.64] ;  /* 0x0000000804107981 */ /* 0x000ee2000c1e1900 */
[----:B------:R-:W-:Y:S01]  /*0220*/  UMOV UR12, 0xb22d0e56 ;  /* 0xb22d0e56000c7882 */ /* 0x000fe20000000000 */
[----:B------:R-:W-:Y:S01]  /*0230*/  UMOV UR13, 0x3fefef9d ;  /* 0x3fefef9d000d7882 */ /* 0x000fe20000000000 */
[----:B------:R-:W-:Y:S01]  /*0240*/  UMOV UR14, 0x8b439581 ;  /* 0x8b439581000e7882 */ /* 0x000fe20000000000 */
[----:B------:R-:W-:Y:S01]  /*0250*/  UMOV UR15, 0x3fefe76c ;  /* 0x3fefe76c000f7882 */ /* 0x000fe20000000000 */
[----:B0-2---:R-:W0:Y:S08]  /*0260*/  F2F.F64.F32 R12, R17 ;  /* 0x00000011000c7310 */ /* 0x005e300000201800 */
[----:B---3--:R-:W1:Y:S01]  /*0270*/  F2F.F64.F32 R10, R16 ;  /* 0x00000010000a7310 */ /* 0x008e620000201800 */
[----:B0-----:R-:W-:-:S08]  /*0280*/  DMUL R12, R12, UR12 ;  /* 0x0000000c0c0c7c28 */ /* 0x001fd00008000000 */
[----:B-1----:R-:W-:-:S10]  /*0290*/  DFMA R10, R10, UR14, R12 ;  /* 0x0000000e0a0a7c2b */ /* 0x002fd4000800000c */
[----:B------:R-:W0:Y:S02]  /*02a0*/  F2F.F32.F64 R11, R10 ;  /* 0x0000000a000b7310 */ /* 0x000e240000301000 */
[----:B0-----:R0:W-:Y:S04]  /*02b0*/  STG.E desc[UR8][R8.64], R11 ;  /* 0x0000000b08007986 */ /* 0x0011e8000c101908 */
[----:B------:R-:W2:Y:S04]  /*02c0*/  LDG.E R19, desc[UR8][R6.64] ;  /* 0x0000000806137981 */ /* 0x000ea8000c1e1900 */
[----:B------:R-:W3:Y:S01]  /*02d0*/  LDG.E R18, desc[UR8][R4.64] ;  /* 0x0000000804127981 */ /* 0x000ee2000c1e1900 */
[----:B--2---:R-:W1:Y:S08]  /*02e0*/  F2F.F64.F32 R14, R19 ;  /* 0x00000013000e7310 */ /* 0x004e700000201800 */
[----:B---3--:R-:W2:Y:S01]  /*02f0*/  F2F.F64.F32 R12, R18 ;  /* 0x00000012000c7310 */ /* 0x008ea20000201800 */
[----:B-1----:R-:W-:-:S08]  /*0300*/  DMUL R14, R14, UR12 ;  /* 0x0000000c0e0e7c28 */ /* 0x002fd00008000000 */
[----:B--2---:R-:W-:-:S10]  /*0310*/  DFMA R12, R12, UR14, R14 ;  /* 0x0000000e0c0c7c2b */ /* 0x004fd4000800000e */
[----:B------:R-:W1:Y:S02]  /*0320*/  F2F.F32.F64 R13, R12 ;  /* 0x0000000c000d7310 */ /* 0x000e640000301000 */
[----:B-1----:R1:W-:Y:S04]  /*0330*/  STG.E desc[UR8][R8.64], R13 ;  /* 0x0000000d08007986 */ /* 0x0023e8000c101908 */
[----:B------:R-:W2:Y:S04]  /*0340*/  LDG.E R17, desc[UR8][R6.64] ;  /* 0x0000000806117981 */ /* 0x000ea8000c1e1900 */
[----:B------:R-:W0:Y:S01]  /*0350*/  LDG.E R16, desc[UR8][R4.64] ;  /* 0x0000000804107981 */ /* 0x000e22000c1e1900 */
[----:B--2---:R-:W2:Y:S08]  /*0360*/  F2F.F64.F32 R14, R17 ;  /* 0x00000011000e7310 */ /* 0x004eb00000201800 */
[----:B0-----:R-:W0:Y:S01]  /*0370*/  F2F.F64.F32 R10, R16 ;  /* 0x00000010000a7310 */ /* 0x001e220000201800 */
[----:B--2---:R-:W-:-:S08]  /*0380*/  DMUL R14, R14, UR12 ;  /* 0x0000000c0e0e7c28 */ /* 0x004fd00008000000 */
[----:B0-----:R-:W-:-:S10]  /*0390*/  DFMA R10, R10, UR14, R14 ;  /* 0x0000000e0a0a7c2b */ /* 0x001fd4000800000e */
[----:B------:R-:W0:Y:S02]  /*03a0*/  F2F.F32.F64 R11, R10 ;  /* 0x0000000a000b7310 */ /* 0x000e240000301000 */
[----:B0-----:R0:W-:Y:S04]  /*03b0*/  STG.E desc[UR8][R8.64], R11 ;  /* 0x0000000b08007986 */ /* 0x0011e8000c101908 */
[----:B------:R-:W2:Y:S04]  /*03c0*/  LDG.E R19, desc[UR8][R6.64] ;  /* 0x0000000806137981 */ /* 0x000ea8000c1e1900 */
[----:B------:R-:W1:Y:S01]  /*03d0*/  LDG.E R18, desc[UR8][R4.64] ;  /* 0x0000000804127981 */ /* 0x000e62000c1e1900 */
[----:B--2---:R-:W2:Y:S08]  /*03e0*/  F2F.F64.F32 R14, R19 ;  /* 0x00000013000e7310 */ /* 0x004eb00000201800 */
[----:B-1----:R-:W1:Y:S01]  /*03f0*/  F2F.F64.F32 R12, R18 ;  /* 0x00000012000c7310 */ /* 0x002e620000201800 */
[----:B--2---:R-:W-:-:S08]  /*0400*/  DMUL R14, R14, UR12 ;  /* 0x0000000c0e0e7c28 */ /* 0x004fd00008000000 */
[----:B-1----:R-:W-:-:S10]  /*0410*/  DFMA R12, R12, UR14, R14 ;  /* 0x0000000e0c0c7c2b */ /* 0x002fd4000800000e */
        /* <DEDUP_REMOVED lines=92> */
[----:B------:R-:W-:-:S04]  /*09e0*/  UIADD3 UR5, UP1, UPT, UR5, -0x10, URZ ;  /* 0xfffffff005057890 */ /* 0x000fc8000ff3e0ff */
[----:B------:R-:W-:Y:S02]  /*09f0*/  UIADD3.X UR6, UPT, UPT, UR6, -0x1, URZ, UP1, !UPT ;  /* 0xffffffff06067890 */ /* 0x000fe40008ffe4ff */
[----:B------:R-:W-:-:S04]  /*0a00*/  UISETP.GT.U32.AND UP1, UPT, UR5, 0xc, UPT ;  /* 0x0000000c0500788c */ /* 0x000fc8000bf24070 */
[----:B------:R-:W-:Y:S01]  /*0a10*/  UISETP.GT.AND.EX UP1, UPT, UR6, URZ, UPT, UP1 ;  /* 0x000000ff0600728c */ /* 0x000fe2000bf24310 */
[----:B--2---:R-:W2:Y:S08]  /*0a20*/  F2F.F64.F32 R14, R19 ;  /* 0x00000013000e7310 */ /* 0x004eb00000201800 */
[----:B-1----:R-:W1:Y:S01]  /*0a30*/  F2F.F64.F32 R12, R18 ;  /* 0x00000012000c7310 */ /* 0x002e620000201800 */
[----:B--2---:R-:W-:-:S08]  /*0a40*/  DMUL R14, R14, UR12 ;  /* 0x0000000c0e0e7c28 */ /* 0x004fd00008000000 */
[----:B-1----:R-:W-:-:S10]  /*0a50*/  DFMA R12, R12, UR14, R14 ;  /* 0x0000000e0c0c7c2b */ /* 0x002fd4000800000e */
[----:B------:R-:W1:Y:S02]  /*0a60*/  F2F.F32.F64 R13, R12 ;  /* 0x0000000c000d7310 */ /* 0x000e640000301000 */
[----:B-1----:R0:W-:Y:S01]  /*0a70*/  STG.E desc[UR8][R8.64], R13 ;  /* 0x0000000d08007986 */ /* 0x0021e2000c101908 */
[----:B------:R-:W-:Y:S05]  /*0a80*/  BRA.U UP1, `(.L_x_4) ;  /* 0xfffffff501dc7547 */ /* 0x000fea000b83ffff */
.L_x_3:
[----:B------:R-:W-:-:S04]  /*0a90*/  UISETP.GT.U32.AND UP1, UPT, UR5, 0x4, UPT ;  /* 0x000000040500788c */ /* 0x000fc8000bf24070 */
[----:B------:R-:W-:-:S09]  /*0aa0*/  UISETP.GT.AND.EX UP1, UPT, UR6, URZ, UPT, UP1 ;  /* 0x000000ff0600728c */ /* 0x000fd2000bf24310 */
[----:B------:R-:W-:Y:S05]  /*0ab0*/  BRA.U !UP1, `(.L_x_5) ;  /* 0x00000005091c7547 */ /* 0x000fea000b800000 */
[----:B------:R-:W0:Y:S04]  /*0ac0*/  LDG.E R17, desc[UR8][R6.64] ;  /* 0x0000000806117981 */ /* 0x000e28000c1e1900 */
[----:B------:R-:W2:Y:S01]  /*0ad0*/  LDG.E R16, desc[UR8][R4.64] ;  /* 0x0000000804107981 */ /* 0x000ea2000c1e1900 */
[----:B------:R-:W-:Y:S01]  /*0ae0*/  UMOV UR12, 0xb22d0e56 ;  /* 0xb22d0e56000c7882 */ /* 0x000fe20000000000 */
[----:B------:R-:W-:Y:S01]  /*0af0*/  UMOV UR13, 0x3fefef9d ;  /* 0x3fefef9d000d7882 */ /* 0x000fe20000000000 */
[----:B------:R-:W-:Y:S01]  /*0b00*/  UMOV UR14, 0x8b439581 ;  /* 0x8b439581000e7882 */ /* 0x000fe20000000000 */
[----:B------:R-:W-:Y:S01]  /*0b10*/  UMOV UR15, 0x3fefe76c ;  /* 0x3fefe76c000f7882 */ /* 0x000fe20000000000 */
[----:B0-----:R-:W0:Y:S08]  /*0b20*/  F2F.F64.F32 R12, R17 ;  /* 0x00000011000c7310 */ /* 0x001e300000201800 */
[----:B--2---:R-:W1:Y:S01]  /*0b30*/  F2F.F64.F32 R10, R16 ;  /* 0x00000010000a7310 */ /* 0x004e620000201800 */
        /* <DEDUP_REMOVED lines=52> */
[----:B------:R-:W3:Y:S04]  /*0e80*/  LDG.E R19, desc[UR8][R6.64] ;  /* 0x0000000806137981 */ /* 0x000ee8000c1e1900 */
[----:B------:R-:W1:Y:S01]  /*0e90*/  LDG.E R18, desc[UR8][R4.64] ;  /* 0x0000000804127981 */ /* 0x000e62000c1e1900 */
[----:B------:R-:W-:-:S04]  /*0ea0*/  UIADD3 UR5, UP0, UPT, UR5, -0x8, URZ ;  /* 0xfffffff805057890 */ /* 0x000fc8000ff1e0ff */
[----:B------:R-:W-:Y:S02]  /*0eb0*/  UIADD3.X UR6, UPT, UPT, UR6, -0x1, URZ, UP0, !UPT ;  /* 0xffffffff06067890 */ /* 0x000fe400087fe4ff */
[----:B------:R-:W-:Y:S01]  /*0ec0*/  UPLOP3.LUT UP0, UPT, UPT, UPT, UPT, 0x40, 0x4 ;  /* 0x000000000004789c */ /* 0x000fe20003f0e870 */
[----:B---3--:R-:W0:Y:S08]  /*0ed0*/  F2F.F64.F32 R14, R19 ;  /* 0x00000013000e7310 */ /* 0x008e300000201800 */
[----:B-1----:R-:W1:Y:S01]  /*0ee0*/  F2F.F64.F32 R12, R18 ;  /* 0x00000012000c7310 */ /* 0x002e620000201800 */
[----:B0-----:R-:W-:-:S08]  /*0ef0*/  DMUL R14, R14, UR12 ;  /* 0x0000000c0e0e7c28 */ /* 0x001fd00008000000 */
[----:B-1----:R-:W-:-:S10]  /*0f00*/  DFMA R12, R12, UR14, R14 ;  /* 0x0000000e0c0c7c2b */ /* 0x002fd4000800000e */
[----:B------:R-:W0:Y:S02]  /*0f10*/  F2F.F32.F64 R13, R12 ;  /* 0x0000000c000d7310 */ /* 0x000e240000301000 */
[----:B0-----:R2:W-:Y:S02]  /*0f20*/  STG.E desc[UR8][R8.64], R13 ;  /* 0x0000000d08007986 */ /* 0x0015e4000c101908 */
.L_x_5:
[----:B------:R-:W-:-:S04]  /*0f30*/  UISETP.NE.U32.AND UP1, UPT, UR5, URZ, UPT ;  /* 0x000000ff0500728c */ /* 0x000fc8000bf25070 */
[----:B------:R-:W-:-:S09]  /*0f40*/  UISETP.NE.OR.EX UP0, UPT, UR6, URZ, UP0, UP1 ;  /* 0x000000ff0600728c */ /* 0x000fd20008705710 */
[----:B------:R-:W-:Y:S05]  /*0f50*/  BRA.U !UP0, `(.L_x_1) ;  /* 0x0000000108a47547 */ /* 0x000fea000b800000 */
.L_x_2:
[----:B------:R-:W0:Y:S04]  /*0f60*/  LDG.E R17, desc[UR8][R6.64] ;  /* 0x0000000806117981 */ /* 0x000e28000c1e1900 */
[----:B---3--:R-:W3:Y:S01]  /*0f70*/  LDG.E R16, desc[UR8][R4.64] ;  /* 0x0000000804107981 */ /* 0x008ee2000c1e1900 */
        /* <DEDUP_REMOVED lines=30> */
[----:B------:R-:W-:-:S04]  /*1160*/  UISETP.NE.U32.AND UP0, UPT, UR5, URZ, UPT ;  /* 0x000000ff0500728c */ /* 0x000fc8000bf05070 */
[----:B------:R-:W-:Y:S01]  /*1170*/  UISETP.NE.AND.EX UP0, UPT, UR6, URZ, UPT, UP0 ;  /* 0x000000ff0600728c */ /* 0x000fe2000bf05300 */
[----:B--2---:R-:W0:Y:S08]  /*1180*/  F2F.F64.F32 R14, R19 ;  /* 0x00000013000e7310 */ /* 0x004e300000201800 */
[----:B-1----:R-:W1:Y:S01]  /*1190*/  F2F.F64.F32 R12, R18 ;  /* 0x00000012000c7310 */ /* 0x002e620000201800 */
[----:B0-----:R-:W-:-:S08]  /*11a0*/  DMUL R14, R14, UR12 ;  /* 0x0000000c0e0e7c28 */ /* 0x001fd00008000000 */
[----:B-1----:R-:W-:-:S10]  /*11b0*/  DFMA R12, R12, UR14, R14 ;  /* 0x0000000e0c0c7c2b */ /* 0x002fd4000800000e */
[----:B------:R-:W0:Y:S02]  /*11c0*/  F2F.F32.F64 R13, R12 ;  /* 0x0000000c000d7310 */ /* 0x000e240000301000 */
[----:B0-----:R3:W-:Y:S01]  /*11d0*/  STG.E desc[UR8][R8.64], R13 ;  /* 0x0000000d08007986 */ /* 0x0017e2000c101908 */
[----:B------:R-:W-:Y:S05]  /*11e0*/  BRA.U UP0, `(.L_x_2) ;  /* 0xfffffffd005c7547 */ /* 0x000fea000b83ffff */
.L_x_1:
[----:B------:R-:W-:-:S04]  /*11f0*/  UISETP.NE.U32.AND UP0, UPT, UR10, URZ, UPT ;  /* 0x000000ff0a00728c */ /* 0x000fc8000bf05070 */
[----:B------:R-:W-:-:S09]  /*1200*/  UISETP.NE.AND.EX UP0, UPT, UR4, URZ, UPT, UP0 ;  /* 0x000000ff0400728c */ /* 0x000fd2000bf05300 */
[----:B------:R-:W-:Y:S05]  /*1210*/  BRA.U !UP0, `(.L_x_0) ;  /* 0x0000000108447547 */ /* 0x000fea000b800000 */
.L_x_6:
[----:B------:R-:W0:Y:S04]  /*1220*/  LDG.E R15, desc[UR8][R6.64] ;  /* 0x00000008060f7981 */ /* 0x000e28000c1e1900 */
[----:B------:R-:W4:Y:S01]  /*1230*/  LDG.E R14, desc[UR8][R4.64] ;  /* 0x00000008040e7981 */ /* 0x000f22000c1e1900 */
[----:B------:R-:W-:Y:S01]  /*1240*/  UMOV UR6, 0xb22d0e56 ;  /* 0xb22d0e5600067882 */ /* 0x000fe20000000000 */
[----:B------:R-:W-:Y:S01]  /*1250*/  UMOV UR7, 0x3fefef9d ;  /* 0x3fefef9d00077882 */ /* 0x000fe20000000000 */
[----:B------:R-:W-:-:S04]  /*1260*/  UIADD3 UR10, UP0, UPT, UR10, -0x1, URZ ;  /* 0xffffffff0a0a7890 */ /* 0x000fc8000ff1e0ff */
[----:B------:R-:W-:Y:S02]  /*1270*/  UIADD3.X UR4, UPT, UPT, UR4, -0x1, URZ, UP0, !UPT ;  /* 0xffffffff04047890 */ /* 0x000fe400087fe4ff */
[----:B------:R-:W-:-:S04]  /*1280*/  UISETP.NE.U32.AND UP0, UPT, UR10, URZ, UPT ;  /* 0x000000ff0a00728c */ /* 0x000fc8000bf05070 */
[----:B------:R-:W-:Y:S01]  /*1290*/  UISETP.NE.AND.EX UP0, UPT, UR4, URZ, UPT, UP0 ;  /* 0x000000ff0400728c */ /* 0x000fe2000bf05300 */
[----:B0-23--:R-:W0:Y:S08]  /*12a0*/  F2F.F64.F32 R12, R15 ;  /* 0x0000000f000c7310 */ /* 0x00de300000201800 */
[----:B-1--4-:R-:W1:Y:S01]  /*12b0*/  F2F.F64.F32 R10, R14 ;  /* 0x0000000e000a7310 */ /* 0x012e620000201800 */
[----:B0-----:R-:W-:Y:S01]  /*12c0*/  DMUL R12, R12, UR6 ;  /* 0x000000060c0c7c28 */ /* 0x001fe20008000000 */
[----:B------:R-:W-:Y:S01]  /*12d0*/  UMOV UR6, 0x8b439581 ;  /* 0x8b43958100067882 */ /* 0x000fe20000000000 */
[----:B------:R-:W-:-:S06]  /*12e0*/  UMOV UR7, 0x3fefe76c ;  /* 0x3fefe76c00077882 */ /* 0x000fcc0000000000 */
[----:B-1----:R-:W-:-:S10]  /*12f0*/  DFMA R10, R10, UR6, R12 ;  /* 0x000000060a0a7c2b */ /* 0x002fd4000800000c */
[----:B------:R-:W0:Y:S02]  /*1300*/  F2F.F32.F64 R11, R10 ;  /* 0x0000000a000b7310 */ /* 0x000e240000301000 */
[----:B0-----:R1:W-:Y:S01]  /*1310*/  STG.E desc[UR8][R8.64], R11 ;  /* 0x0000000b08007986 */ /* 0x0013e2000c101908 */
[----:B------:R-:W-:Y:S05]  /*1320*/  BRA.U UP0, `(.L_x_6) ;  /* 0xfffffffd00bc7547 */ /* 0x000fea000b83ffff */
.L_x_0:
[----:B0123--:R-:W-:Y:S01]  /*1330*/  CS2R R8, SR_CLOCKLO ;  /* 0x0000000000087805 */ /* 0x00ffe20000015000 */
[----:B------:R-:W0:Y:S02]  /*1340*/  LDC.64 R4, c[0x0][0x3a0] ;  /* 0x0000e800ff047b82 */ /* 0x000e240000000a00 */
[----:B0-----:R-:W-:-:S05]  /*1350*/  IMAD.WIDE R4, R0, 0x8, R4 ;  /* 0x0000000800047825 */ /* 0x001fca00078e0204 */
[----:B------:R-:W2:Y:S02]  /*1360*/  LDG.E.64 R6, desc[UR8][R4.64] ;  /* 0x0000000804067981 */ /* 0x000ea4000c1e1b00 */
[----:B--2---:R-:W-:-:S04]  /*1370*/  IADD3 R2, P0, P1, R6, R8, -R2 ;  /* 0x0000000806027210 */ /* 0x004fc8000791e802 */
[----:B------:R-:W-:-:S05]  /*1380*/  IADD3.X R3, PT, PT, R7, R9, ~R3, P0, P1 ;  /* 0x0000000907037210 */ /* 0x000fca00007e2c03 */
[----:B------:R-:W-:Y:S01]  /*1390*/  STG.E.64 desc[UR8][R4.64], R2 ;  /* 0x0000000204007986 */ /* 0x000fe2000c101b08 */
[----:B------:R-:W-:Y:S05]  /*13a0*/  EXIT ;  /* 0x000000000000794d */ /* 0x000fea0003800000 */
.L_x_7:
[----:B------:R-:W-:-:S00]  /*13b0*/  BRA `(.L_x_7) ;  /* 0xfffffffc00fc7947 */ /* 0x000fc0000383ffff */
[----:B------:R-:W-:-:S00]  /*13c0*/  NOP ;  /* 0x0000000000007918 */ /* 0x000fc00000000000 */
        /* <DEDUP_REMOVED lines=11> */
.L_x_8:


//--------------------- .nv.shared.reserved.0     --------------------------
	.section	.nv.shared.reserved.0,"aw",@nobits
	.weak		__nv_reservedSMEM_offset_0_alias
	.size		__nv_reservedSMEM_offset_0_alias, 0, 64
	.other		__nv_reservedSMEM_offset_0_alias,@"STO_CUDA_RESERVED_SHARED STV_DEFAULT"
__nv_reservedSMEM_offset_0_alias:
	.zero		0
	.zero		64


//--------------------- .nv.constant0._Z10testKernelPfS_S_xPx --------------------------
	.section	.nv.constant0._Z10testKernelPfS_S_xPx,"a",@progbits
	.sectionflags	@""
	.align	4
.nv.constant0._Z10testKernelPfS_S_xPx:
	.zero		936


//--------------------- SYMBOLS --------------------------

	.type		.nv.reservedSmem.offset0,@object
	.size		.nv.reservedSmem.offset0,0x4
